	.headerflags	@"EF_CUDA_TEXMODE_UNIFIED EF_CUDA_64BIT_ADDRESS EF_CUDA_ACCELERATORS EF_CUDA_SM90 EF_CUDA_VIRTUAL_SM(EF_CUDA_SM90)"
	.elftype	@"ET_EXEC"


//--------------------- .nv.info                  --------------------------
	.section	.nv.info,"",@"SHT_CUDA_INFO"
	.align	4


	//----- nvinfo : EIATTR_REGCOUNT
	.align		4
        /*0000*/ 	.byte	0x04, 0x2f
        /*0002*/ 	.short	(.L_1 - .L_0)
	.align		4
.L_0:
        /*0004*/ 	.word	index@(triton_poi_fused_add_div_mul_neg_repeat_1)
        /*0008*/ 	.word	0x00000014


	//----- nvinfo : EIATTR_MIN_STACK_SIZE
	.align		4
.L_1:
        /*000c*/ 	.byte	0x04, 0x12
        /*000e*/ 	.short	(.L_3 - .L_2)
	.align		4
.L_2:
        /*0010*/ 	.word	index@(triton_poi_fused_add_div_mul_neg_repeat_1)
        /*0014*/ 	.word	0x00000000


	//----- nvinfo : EIATTR_FRAME_SIZE
	.align		4
.L_3:
        /*0018*/ 	.byte	0x04, 0x11
        /*001a*/ 	.short	(.L_5 - .L_4)
	.align		4
.L_4:
        /*001c*/ 	.word	index@(triton_poi_fused_add_div_mul_neg_repeat_1)
        /*0020*/ 	.word	0x00000000


	//----- nvinfo : EIATTR_MIN_STACK_SIZE
	.align		4
.L_5:
        /*0024*/ 	.byte	0x04, 0x12
        /*0026*/ 	.short	(.L_7 - .L_6)
	.align		4
.L_6:
        /*0028*/ 	.word	index@(triton_poi_fused_add_div_mul_neg_repeat_1)
        /*002c*/ 	.word	0x00000000
.L_7:


//--------------------- .nv.info.triton_poi_fused_add_div_mul_neg_repeat_1 --------------------------
	.section	.nv.info.triton_poi_fused_add_div_mul_neg_repeat_1,"",@"SHT_CUDA_INFO"
	.sectionflags	@""
	.align	4


	//----- nvinfo : EIATTR_CUDA_API_VERSION
	.align		4
        /*0000*/ 	.byte	0x04, 0x37
        /*0002*/ 	.short	(.L_9 - .L_8)
.L_8:
        /*0004*/ 	.word	0x0000007c


	//----- nvinfo : EIATTR_KPARAM_INFO
	.align		4
.L_9:
        /*0008*/ 	.byte	0x04, 0x17
        /*000a*/ 	.short	(.L_11 - .L_10)
.L_10:
        /*000c*/ 	.word	0x00000000
        /*0010*/ 	.short	0x0003
        /*0012*/ 	.short	0x0018
        /*0014*/ 	.byte	0x00, 0xf0, 0x11, 0x00


	//----- nvinfo : EIATTR_KPARAM_INFO
	.align		4
.L_11:
        /*0018*/ 	.byte	0x04, 0x17
        /*001a*/ 	.short	(.L_13 - .L_12)
.L_12:
        /*001c*/ 	.word	0x00000000
        /*0020*/ 	.short	0x0002
        /*0022*/ 	.short	0x0010
        /*0024*/ 	.byte	0x00, 0xf4, 0x21, 0x00


	//----- nvinfo : EIATTR_KPARAM_INFO
	.align		4
.L_13:
        /*0028*/ 	.byte	0x04, 0x17
        /*002a*/ 	.short	(.L_15 - .L_14)
.L_14:
        /*002c*/ 	.word	0x00000000
        /*0030*/ 	.short	0x0001
        /*0032*/ 	.short	0x0008
        /*0034*/ 	.byte	0x00, 0xf4, 0x21, 0x00


	//----- nvinfo : EIATTR_KPARAM_INFO
	.align		4
.L_15:
        /*0038*/ 	.byte	0x04, 0x17
        /*003a*/ 	.short	(.L_17 - .L_16)
.L_16:
        /*003c*/ 	.word	0x00000000
        /*0040*/ 	.short	0x0000
        /*0042*/ 	.short	0x0000
        /*0044*/ 	.byte	0x00, 0xf4, 0x21, 0x00


	//----- nvinfo : EIATTR_SPARSE_MMA_MASK
	.align		4
.L_17:
        /*0048*/ 	.byte	0x03, 0x50
        /*004a*/ 	.short	0x0000


	//----- nvinfo : EIATTR_MAXREG_COUNT
	.align		4
        /*004c*/ 	.byte	0x03, 0x1b
        /*004e*/ 	.short	0x00ff


	//----- nvinfo : EIATTR_EXIT_INSTR_OFFSETS
	.align		4
        /*0050*/ 	.byte	0x04, 0x1c
        /*0052*/ 	.short	(.L_19 - .L_18)


	//   ....[0]....
.L_18:
        /*0054*/ 	.word	0x000002e0


	//----- nvinfo : EIATTR_REQNTID
	.align		4
.L_19:
        /*0058*/ 	.byte	0x04, 0x10
        /*005a*/ 	.short	(.L_21 - .L_20)
.L_20:
        /*005c*/ 	.word	0x00000080
        /*0060*/ 	.word	0x00000001
        /*0064*/ 	.word	0x00000001


	//----- nvinfo : EIATTR_CBANK_PARAM_SIZE
	.align		4
.L_21:
        /*0068*/ 	.byte	0x03, 0x19
        /*006a*/ 	.short	0x001c


	//----- nvinfo : EIATTR_PARAM_CBANK
	.align		4
        /*006c*/ 	.byte	0x04, 0x0a
        /*006e*/ 	.short	(.L_23 - .L_22)
	.align		4
.L_22:
        /*0070*/ 	.word	index@(.nv.constant0.triton_poi_fused_add_div_mul_neg_repeat_1)
        /*0074*/ 	.short	0x0210
        /*0076*/ 	.short	0x001c


	//----- nvinfo : EIATTR_SW_WAR
	.align		4
.L_23:
        /*0078*/ 	.byte	0x04, 0x36
        /*007a*/ 	.short	(.L_25 - .L_24)
.L_24:
        /*007c*/ 	.word	0x00000008
.L_25:


//--------------------- .nv.callgraph             --------------------------
	.section	.nv.callgraph,"",@"SHT_CUDA_CALLGRAPH"
	.align	4
	.sectionentsize	8
	.align		4
        /*0000*/ 	.word	0x00000000
	.align		4
        /*0004*/ 	.word	0xffffffff
	.align		4
        /*0008*/ 	.word	0x00000000
	.align		4
        /*000c*/ 	.word	0xfffffffe
	.align		4
        /*0010*/ 	.word	0x00000000
	.align		4
        /*0014*/ 	.word	0xfffffffd
	.align		4
        /*0018*/ 	.word	0x00000000
	.align		4
        /*001c*/ 	.word	0xfffffffc


//--------------------- .text.triton_poi_fused_add_div_mul_neg_repeat_1 --------------------------
	.section	.text.triton_poi_fused_add_div_mul_neg_repeat_1,"ax",@progbits
	.align	128
        .global         triton_poi_fused_add_div_mul_neg_repeat_1
        .type           triton_poi_fused_add_div_mul_neg_repeat_1,@function
        .size           triton_poi_fused_add_div_mul_neg_repeat_1,(.L_x_1 - triton_poi_fused_add_div_mul_neg_repeat_1)
        .other          triton_poi_fused_add_div_mul_neg_repeat_1,@"STO_CUDA_ENTRY STV_DEFAULT"
triton_poi_fused_add_div_mul_neg_repeat_1:
.text.triton_poi_fused_add_div_mul_neg_repeat_1:
[----:B------:R-:W-:Y:S01]  /*0000*/  LDC R1, c[0x0][0x28] ;  /* 0x00000a00ff017b82 */ /* 0x000fe20000000800 */
[----:B------:R-:W1:Y:S07]  /*0010*/  S2R R0, SR_TID.X ;  /* 0x0000000000007919 */ /* 0x000e6e0000002100 */
[----:B------:R-:W2:Y:S01]  /*0020*/  LDC.64 R6, c[0x0][0x218] ;  /* 0x00008600ff067b82 */ /* 0x000ea20000000a00 */
[----:B------:R-:W-:Y:S01]  /*0030*/  ULDC.64 UR4, c[0x0][0x208] ;  /* 0x0000820000047ab9 */ /* 0x000fe20000000a00 */
[----:B------:R-:W3:Y:S06]  /*0040*/  S2R R3, SR_CTAID.X ;  /* 0x0000000000037919 */ /* 0x000eec0000002500 */
[----:B------:R-:W4:Y:S01]  /*0050*/  LDC.64 R4, c[0x0][0x210] ;  /* 0x00008400ff047b82 */ /* 0x000f220000000a00 */
[----:B-1----:R-:W-:-:S02]  /*0060*/  LOP3.LUT R0, R0, 0x7f, RZ, 0xc0, !PT ;  /* 0x0000007f00007812 */ /* 0x002fc400078ec0ff */
[----:B---3--:R-:W-:-:S03]  /*0070*/  SHF.R.S32.HI R9, RZ, 0x18, R3 ;  /* 0x00000018ff097819 */ /* 0x008fc60000011403 */
[----:B------:R-:W-:Y:S01]  /*0080*/  IMAD R0, R3, 0x80, R0 ;  /* 0x0000008003007824 */ /* 0x000fe200078e0200 */
[----:B------:R-:W-:-:S04]  /*0090*/  SGXT R9, R9, 0x1 ;  /* 0x000000010909781a */ /* 0x000fc80000000200 */
[CC--:B------:R-:W-:Y:S02]  /*00a0*/  LEA.HI R11, R9.reuse, R0.reuse, RZ, 0x4 ;  /* 0x00000000090b7211 */ /* 0x0c0fe400078f20ff */
[----:B------:R-:W-:Y:S02]  /*00b0*/  LEA.HI R3, R9, R0, RZ, 0x5 ;  /* 0x0000000009037211 */ /* 0x000fe400078f28ff */
[----:B------:R-:W-:Y:S02]  /*00c0*/  SHF.R.S32.HI R2, RZ, 0x4, R11 ;  /* 0x00000004ff027819 */ /* 0x000fe4000001140b */
[----:B------:R-:W-:Y:S02]  /*00d0*/  LOP3.LUT R13, R11, 0xfffffff0, RZ, 0xc0, !PT ;  /* 0xfffffff00b0d7812 */ /* 0x000fe400078ec0ff */
[----:B------:R-:W-:Y:S01]  /*00e0*/  SHF.R.S32.HI R8, RZ, 0x5, R3 ;  /* 0x00000005ff087819 */ /* 0x000fe20000011403 */
[----:B--2---:R-:W-:-:S04]  /*00f0*/  IMAD.WIDE R6, R2, 0x4, R6 ;  /* 0x0000000402067825 */ /* 0x004fc800078e0206 */
[----:B------:R-:W-:Y:S01]  /*0100*/  IMAD.IADD R13, R0, 0x1, -R13 ;  /* 0x00000001000d7824 */ /* 0x000fe200078e0a0d */
[----:B------:R-:W2:Y:S03]  /*0110*/  LDG.E.EL R3, desc[UR4][R6.64] ;  /* 0x0000000406037981 */ /* 0x000ea6000c2e1900 */
[----:B------:R-:W-:-:S04]  /*0120*/  IMAD R13, R8, 0x10, R13 ;  /* 0x00000010080d7824 */ /* 0x000fc800078e020d */
[----:B----4-:R-:W-:-:S05]  /*0130*/  IMAD.WIDE R4, R13, 0x4, R4 ;  /* 0x000000040d047825 */ /* 0x010fca00078e0204 */
[----:B------:R1:W3:Y:S01]  /*0140*/  LDG.E.EL R17, desc[UR4][R4.64] ;  /* 0x0000000404117981 */ /* 0x0002e2000c2e1900 */
[----:B------:R-:W-:Y:S02]  /*0150*/  LEA.HI R9, R9, R0, RZ, 0x2 ;  /* 0x0000000009097211 */ /* 0x000fe400078f10ff */
[----:B------:R-:W-:Y:S02]  /*0160*/  LEA.HI R11, R11, R2, RZ, 0x1 ;  /* 0x000000020b0b7211 */ /* 0x000fe400078f08ff */
[--C-:B------:R-:W-:Y:S02]  /*0170*/  SHF.R.S32.HI R8, RZ, 0x2, R9.reuse ;  /* 0x00000002ff087819 */ /* 0x100fe40000011409 */
[----:B------:R-:W-:Y:S02]  /*0180*/  SHF.R.S32.HI R15, RZ, 0x1f, R9 ;  /* 0x0000001fff0f7819 */ /* 0x000fe40000011409 */
[-C--:B------:R-:W-:Y:S01]  /*0190*/  LEA.HI R10, R8, R8.reuse, RZ, 0x3 ;  /* 0x00000008080a7211 */ /* 0x080fe200078f18ff */
[----:B-1----:R-:W1:Y:S01]  /*01a0*/  LDC.64 R4, c[0x0][0x220] ;  /* 0x00008800ff047b82 */ /* 0x002e620000000a00 */
[----:B------:R-:W-:-:S02]  /*01b0*/  LEA.HI R15, R15, R8, RZ, 0x2 ;  /* 0x000000080f0f7211 */ /* 0x000fc400078f10ff */
[----:B------:R-:W-:Y:S02]  /*01c0*/  LOP3.LUT R13, R10, 0xfffffff8, RZ, 0xc0, !PT ;  /* 0xfffffff80a0d7812 */ /* 0x000fe400078ec0ff */
[----:B------:R-:W-:Y:S02]  /*01d0*/  LOP3.LUT R15, R15, 0xfffffffc, RZ, 0xc0, !PT ;  /* 0xfffffffc0f0f7812 */ /* 0x000fe400078ec0ff */
[----:B------:R-:W-:Y:S01]  /*01e0*/  LOP3.LUT R11, R11, 0xfffffffe, RZ, 0xc0, !PT ;  /* 0xfffffffe0b0b7812 */ /* 0x000fe200078ec0ff */
[C---:B------:R-:W-:Y:S01]  /*01f0*/  IMAD.IADD R13, R8.reuse, 0x1, -R13 ;  /* 0x00000001080d7824 */ /* 0x040fe200078e0a0d */
[----:B------:R-:W-:Y:S01]  /*0200*/  LOP3.LUT R9, R9, 0xfffffffc, RZ, 0xc0, !PT ;  /* 0xfffffffc09097812 */ /* 0x000fe200078ec0ff */
[----:B------:R-:W-:Y:S02]  /*0210*/  IMAD.IADD R15, R8, 0x1, -R15 ;  /* 0x00000001080f7824 */ /* 0x000fe400078e0a0f */
[----:B------:R-:W-:Y:S01]  /*0220*/  IMAD.IADD R2, R2, 0x1, -R11 ;  /* 0x0000000102027824 */ /* 0x000fe200078e0a0b */
[----:B------:R-:W-:Y:S01]  /*0230*/  ISETP.GE.AND P0, PT, R13, 0x4, PT ;  /* 0x000000040d00780c */ /* 0x000fe20003f06270 */
[----:B------:R-:W-:-:S12]  /*0240*/  IMAD.IADD R9, R0, 0x1, -R9 ;  /* 0x0000000100097824 */ /* 0x000fd800078e0a09 */
[C---:B------:R-:W-:Y:S01]  /*0250*/  @!P0 IMAD R9, R2.reuse, 0x4, R15 ;  /* 0x0000000402098824 */ /* 0x040fe200078e020f */
[----:B------:R-:W-:-:S04]  /*0260*/  ISETP.NE.AND P0, PT, R2, RZ, PT ;  /* 0x000000ff0200720c */ /* 0x000fc80003f05270 */
[----:B------:R-:W-:Y:S01]  /*0270*/  I2FP.F32.S32 R9, R9 ;  /* 0x0000000900097245 */ /* 0x000fe20000201400 */
[----:B--2---:R-:W-:-:S04]  /*0280*/  FADD R2, RZ, -R3 ;  /* 0x80000003ff027221 */ /* 0x004fc80000000000 */
[----:B------:R-:W-:-:S04]  /*0290*/  FADD R2, R9, R2 ;  /* 0x0000000209027221 */ /* 0x000fc80000000000 */
[----:B------:R-:W-:Y:S01]  /*02a0*/  FMUL R6, R2, 0.25 ;  /* 0x3e80000002067820 */ /* 0x000fe20000400000 */
[----:B-1----:R-:W-:-:S04]  /*02b0*/  IMAD.WIDE R2, R0, 0x4, R4 ;  /* 0x0000000400027825 */ /* 0x002fc800078e0204 */
[----:B---3--:R-:W-:-:S05]  /*02c0*/  @P0 FMUL R17, R6, R6 ;  /* 0x0000000606110220 */ /* 0x008fca0000400000 */
[----:B------:R-:W-:Y:S01]  /*02d0*/  STG.E desc[UR4][R2.64], R17 ;  /* 0x0000001102007986 */ /* 0x000fe2000c101904 */
[----:B------:R-:W-:Y:S05]  /*02e0*/  EXIT ;  /* 0x000000000000794d */ /* 0x000fea0003800000 */
.L_x_0:
[----:B------:R-:W-:-:S00]  /*02f0*/  BRA `(.L_x_0) ;  /* 0xfffffffc00fc7947 */ /* 0x000fc0000383ffff */
[----:B------:R-:W-:-:S00]  /*0300*/  NOP ;  /* 0x0000000000007918 */ /* 0x000fc00000000000 */
[----:B------:R-:W-:-:S00]  /*0310*/  NOP ;  /* 0x0000000000007918 */ /* 0x000fc00000000000 */
[----:B------:R-:W-:-:S00]  /*0320*/  NOP ;  /* 0x0000000000007918 */ /* 0x000fc00000000000 */
[----:B------:R-:W-:-:S00]  /*0330*/  NOP ;  /* 0x0000000000007918 */ /* 0x000fc00000000000 */
[----:B------:R-:W-:-:S00]  /*0340*/  NOP ;  /* 0x0000000000007918 */ /* 0x000fc00000000000 */
[----:B------:R-:W-:-:S00]  /*0350*/  NOP ;  /* 0x0000000000007918 */ /* 0x000fc00000000000 */
[----:B------:R-:W-:-:S00]  /*0360*/  NOP ;  /* 0x0000000000007918 */ /* 0x000fc00000000000 */
[----:B------:R-:W-:-:S00]  /*0370*/  NOP ;  /* 0x0000000000007918 */ /* 0x000fc00000000000 */
.L_x_1:


//--------------------- .nv.constant0.triton_poi_fused_add_div_mul_neg_repeat_1 --------------------------
	.section	.nv.constant0.triton_poi_fused_add_div_mul_neg_repeat_1,"a",@progbits
	.sectionflags	@""
	.align	4
.nv.constant0.triton_poi_fused_add_div_mul_neg_repeat_1:
	.zero		556
